	.headerflags	@"EF_CUDA_TEXMODE_UNIFIED EF_CUDA_64BIT_ADDRESS EF_CUDA_ACCELERATORS EF_CUDA_SM90 EF_CUDA_VIRTUAL_SM(EF_CUDA_SM90)"
	.elftype	@"ET_EXEC"


//--------------------- .nv.info                  --------------------------
	.section	.nv.info,"",@"SHT_CUDA_INFO"
	.align	4


	//----- nvinfo : EIATTR_REGCOUNT
	.align		4
        /*0000*/ 	.byte	0x04, 0x2f
        /*0002*/ 	.short	(.L_1 - .L_0)
	.align		4
.L_0:
        /*0004*/ 	.word	index@(triton_poi_fused_convolution_30)
        /*0008*/ 	.word	0x0000000c


	//----- nvinfo : EIATTR_MIN_STACK_SIZE
	.align		4
.L_1:
        /*000c*/ 	.byte	0x04, 0x12
        /*000e*/ 	.short	(.L_3 - .L_2)
	.align		4
.L_2:
        /*0010*/ 	.word	index@(triton_poi_fused_convolution_30)
        /*0014*/ 	.word	0x00000000


	//----- nvinfo : EIATTR_FRAME_SIZE
	.align		4
.L_3:
        /*0018*/ 	.byte	0x04, 0x11
        /*001a*/ 	.short	(.L_5 - .L_4)
	.align		4
.L_4:
        /*001c*/ 	.word	index@(triton_poi_fused_convolution_30)
        /*0020*/ 	.word	0x00000000


	//----- nvinfo : EIATTR_MIN_STACK_SIZE
	.align		4
.L_5:
        /*0024*/ 	.byte	0x04, 0x12
        /*0026*/ 	.short	(.L_7 - .L_6)
	.align		4
.L_6:
        /*0028*/ 	.word	index@(triton_poi_fused_convolution_30)
        /*002c*/ 	.word	0x00000000
.L_7:


//--------------------- .nv.info.triton_poi_fused_convolution_30 --------------------------
	.section	.nv.info.triton_poi_fused_convolution_30,"",@"SHT_CUDA_INFO"
	.sectionflags	@""
	.align	4


	//----- nvinfo : EIATTR_CUDA_API_VERSION
	.align		4
        /*0000*/ 	.byte	0x04, 0x37
        /*0002*/ 	.short	(.L_9 - .L_8)
.L_8:
        /*0004*/ 	.word	0x0000007c


	//----- nvinfo : EIATTR_KPARAM_INFO
	.align		4
.L_9:
        /*0008*/ 	.byte	0x04, 0x17
        /*000a*/ 	.short	(.L_11 - .L_10)
.L_10:
        /*000c*/ 	.word	0x00000000
        /*0010*/ 	.short	0x0002
        /*0012*/ 	.short	0x0010
        /*0014*/ 	.byte	0x00, 0xf0, 0x11, 0x00


	//----- nvinfo : EIATTR_KPARAM_INFO
	.align		4
.L_11:
        /*0018*/ 	.byte	0x04, 0x17
        /*001a*/ 	.short	(.L_13 - .L_12)
.L_12:
        /*001c*/ 	.word	0x00000000
        /*0020*/ 	.short	0x0001
        /*0022*/ 	.short	0x0008
        /*0024*/ 	.byte	0x00, 0xf4, 0x21, 0x00


	//----- nvinfo : EIATTR_KPARAM_INFO
	.align		4
.L_13:
        /*0028*/ 	.byte	0x04, 0x17
        /*002a*/ 	.short	(.L_15 - .L_14)
.L_14:
        /*002c*/ 	.word	0x00000000
        /*0030*/ 	.short	0x0000
        /*0032*/ 	.short	0x0000
        /*0034*/ 	.byte	0x00, 0xf4, 0x21, 0x00


	//----- nvinfo : EIATTR_SPARSE_MMA_MASK
	.align		4
.L_15:
        /*0038*/ 	.byte	0x03, 0x50
        /*003a*/ 	.short	0x0000


	//----- nvinfo : EIATTR_MAXREG_COUNT
	.align		4
        /*003c*/ 	.byte	0x03, 0x1b
        /*003e*/ 	.short	0x00ff


	//----- nvinfo : EIATTR_EXIT_INSTR_OFFSETS
	.align		4
        /*0040*/ 	.byte	0x04, 0x1c
        /*0042*/ 	.short	(.L_17 - .L_16)


	//   ....[0]....
.L_16:
        /*0044*/ 	.word	0x00000150


	//----- nvinfo : EIATTR_REQNTID
	.align		4
.L_17:
        /*0048*/ 	.byte	0x04, 0x10
        /*004a*/ 	.short	(.L_19 - .L_18)
.L_18:
        /*004c*/ 	.word	0x00000080
        /*0050*/ 	.word	0x00000001
        /*0054*/ 	.word	0x00000001


	//----- nvinfo : EIATTR_CBANK_PARAM_SIZE
	.align		4
.L_19:
        /*0058*/ 	.byte	0x03, 0x19
        /*005a*/ 	.short	0x0014


	//----- nvinfo : EIATTR_PARAM_CBANK
	.align		4
        /*005c*/ 	.byte	0x04, 0x0a
        /*005e*/ 	.short	(.L_21 - .L_20)
	.align		4
.L_20:
        /*0060*/ 	.word	index@(.nv.constant0.triton_poi_fused_convolution_30)
        /*0064*/ 	.short	0x0210
        /*0066*/ 	.short	0x0014


	//----- nvinfo : EIATTR_SW_WAR
	.align		4
.L_21:
        /*0068*/ 	.byte	0x04, 0x36
        /*006a*/ 	.short	(.L_23 - .L_22)
.L_22:
        /*006c*/ 	.word	0x00000008
.L_23:


//--------------------- .nv.callgraph             --------------------------
	.section	.nv.callgraph,"",@"SHT_CUDA_CALLGRAPH"
	.align	4
	.sectionentsize	8
	.align		4
        /*0000*/ 	.word	0x00000000
	.align		4
        /*0004*/ 	.word	0xffffffff
	.align		4
        /*0008*/ 	.word	0x00000000
	.align		4
        /*000c*/ 	.word	0xfffffffe
	.align		4
        /*0010*/ 	.word	0x00000000
	.align		4
        /*0014*/ 	.word	0xfffffffd
	.align		4
        /*0018*/ 	.word	0x00000000
	.align		4
        /*001c*/ 	.word	0xfffffffc


//--------------------- .text.triton_poi_fused_convolution_30 --------------------------
	.section	.text.triton_poi_fused_convolution_30,"ax",@progbits
	.align	128
        .global         triton_poi_fused_convolution_30
        .type           triton_poi_fused_convolution_30,@function
        .size           triton_poi_fused_convolution_30,(.L_x_1 - triton_poi_fused_convolution_30)
        .other          triton_poi_fused_convolution_30,@"STO_CUDA_ENTRY STV_DEFAULT"
triton_poi_fused_convolution_30:
.text.triton_poi_fused_convolution_30:
[----:B------:R-:W-:Y:S01]  /*0000*/  LDC R1, c[0x0][0x28] ;  /* 0x00000a00ff017b82 */ /* 0x000fe20000000800 */
[----:B------:R-:W1:Y:S07]  /*0010*/  S2R R0, SR_TID.X ;  /* 0x0000000000007919 */ /* 0x000e6e0000002100 */
[----:B------:R-:W2:Y:S01]  /*0020*/  LDC.64 R4, c[0x0][0x218] ;  /* 0x00008600ff047b82 */ /* 0x000ea20000000a00 */
[----:B------:R-:W-:Y:S01]  /*0030*/  ULDC.64 UR4, c[0x0][0x208] ;  /* 0x0000820000047ab9 */ /* 0x000fe20000000a00 */
[----:B------:R-:W3:Y:S06]  /*0040*/  S2R R7, SR_CTAID.X ;  /* 0x0000000000077919 */ /* 0x000eec0000002500 */
[----:B------:R-:W4:Y:S01]  /*0050*/  LDC.64 R2, c[0x0][0x210] ;  /* 0x00008400ff027b82 */ /* 0x000f220000000a00 */
[----:B-1----:R-:W-:Y:S01]  /*0060*/  IMAD.SHL.U32 R0, R0, 0x2, RZ ;  /* 0x0000000200007824 */ /* 0x002fe200078e00ff */
[----:B---3--:R-:W-:-:S04]  /*0070*/  SHF.R.S32.HI R6, RZ, 0x17, R7 ;  /* 0x00000017ff067819 */ /* 0x008fc80000011407 */
[----:B------:R-:W-:-:S04]  /*0080*/  LOP3.LUT R0, R0, 0xfe, RZ, 0xc0, !PT ;  /* 0x000000fe00007812 */ /* 0x000fc800078ec0ff */
[----:B------:R-:W-:Y:S02]  /*0090*/  LEA R7, R7, R0, 0x8 ;  /* 0x0000000007077211 */ /* 0x000fe400078e40ff */
[----:B------:R-:W-:-:S03]  /*00a0*/  SGXT R0, R6, 0x1 ;  /* 0x000000010600781a */ /* 0x000fc60000000200 */
[----:B----4-:R-:W-:Y:S01]  /*00b0*/  IMAD.WIDE R2, R7, 0x4, R2 ;  /* 0x0000000407027825 */ /* 0x010fe200078e0202 */
[----:B------:R-:W-:-:S04]  /*00c0*/  LEA.HI R0, R0, R7, RZ, 0x7 ;  /* 0x0000000700007211 */ /* 0x000fc800078f38ff */
[----:B------:R-:W-:-:S05]  /*00d0*/  LOP3.LUT R0, R0, 0xffffff80, RZ, 0xc0, !PT ;  /* 0xffffff8000007812 */ /* 0x000fca00078ec0ff */
[----:B------:R-:W-:Y:S02]  /*00e0*/  IMAD.IADD R9, R7, 0x1, -R0 ;  /* 0x0000000107097824 */ /* 0x000fe400078e0a00 */
[----:B------:R-:W3:Y:S02]  /*00f0*/  LDG.E.64 R6, desc[UR4][R2.64] ;  /* 0x0000000402067981 */ /* 0x000ee4000c1e1b00 */
[----:B--2---:R-:W-:-:S06]  /*0100*/  IMAD.WIDE R4, R9, 0x4, R4 ;  /* 0x0000000409047825 */ /* 0x004fcc00078e0204 */
[----:B------:R-:W3:Y:S02]  /*0110*/  LDG.E.EL.64 R4, desc[UR4][R4.64] ;  /* 0x0000000404047981 */ /* 0x000ee4000c2e1b00 */
[----:B---3--:R-:W-:Y:S01]  /*0120*/  FADD R6, R6, R4 ;  /* 0x0000000406067221 */ /* 0x008fe20000000000 */
[----:B------:R-:W-:-:S05]  /*0130*/  FADD R7, R7, R5 ;  /* 0x0000000507077221 */ /* 0x000fca0000000000 */
[----:B------:R-:W-:Y:S01]  /*0140*/  STG.E.64 desc[UR4][R2.64], R6 ;  /* 0x0000000602007986 */ /* 0x000fe2000c101b04 */
[----:B------:R-:W-:Y:S05]  /*0150*/  EXIT ;  /* 0x000000000000794d */ /* 0x000fea0003800000 */
.L_x_0:
[----:B------:R-:W-:-:S00]  /*0160*/  BRA `(.L_x_0) ;  /* 0xfffffffc00fc7947 */ /* 0x000fc0000383ffff */
[----:B------:R-:W-:-:S00]  /*0170*/  NOP ;  /* 0x0000000000007918 */ /* 0x000fc00000000000 */
        /* <DEDUP_REMOVED lines=8> */
.L_x_1:


//--------------------- .nv.constant0.triton_poi_fused_convolution_30 --------------------------
	.section	.nv.constant0.triton_poi_fused_convolution_30,"a",@progbits
	.sectionflags	@""
	.align	4
.nv.constant0.triton_poi_fused_convolution_30:
	.zero		548
